//
// Generated by NVIDIA NVVM Compiler
//
// Compiler Build ID: CL-36424714
// Cuda compilation tools, release 13.0, V13.0.88
// Based on NVVM 20.0.0
//

.version 9.0
.target sm_100
.address_size 64

	// .globl	_Z14calc_pi_kernellPd

.visible .entry _Z14calc_pi_kernellPd(
	.param .u64 _Z14calc_pi_kernellPd_param_0,
	.param .u64 .ptr .align 1 _Z14calc_pi_kernellPd_param_1
)
{
	.reg .pred 	%p<8>;
	.reg .b32 	%r<10>;
	.reg .b64 	%rd<35>;
	.reg .b64 	%fd<50>;

	ld.param.u64 	%rd17, [_Z14calc_pi_kernellPd_param_0];
	ld.param.u64 	%rd18, [_Z14calc_pi_kernellPd_param_1];
	mov.u32 	%r2, %tid.x;
	mov.u32 	%r3, %ctaid.x;
	mov.u32 	%r1, %ntid.x;
	mad.lo.s32 	%r4, %r3, %r1, %r2;
	cvt.rn.f64.s64 	%fd10, %rd17;
	rcp.rn.f64 	%fd1, %fd10;
	cvt.s64.s32 	%rd33, %r4;
	setp.le.s64 	%p1, %rd17, %rd33;
	mov.f64 	%fd49, 0d0000000000000000;
	@%p1 bra 	$L__BB0_9;
	mov.u32 	%r5, %nctaid.x;
	mul.lo.s32 	%r6, %r5, %r1;
	cvt.s64.s32 	%rd2, %r6;
	add.s64 	%rd19, %rd2, %rd33;
	max.s64 	%rd20, %rd17, %rd19;
	setp.lt.s64 	%p2, %rd19, %rd17;
	selp.u64 	%rd3, 1, 0, %p2;
	add.s64 	%rd21, %rd19, %rd3;
	sub.s64 	%rd4, %rd20, %rd21;
	or.b64  	%rd22, %rd4, %rd2;
	and.b64  	%rd23, %rd22, -4294967296;
	setp.ne.s64 	%p3, %rd23, 0;
	@%p3 bra 	$L__BB0_3;
	cvt.u32.u64 	%r7, %rd2;
	cvt.u32.u64 	%r8, %rd4;
	div.u32 	%r9, %r8, %r7;
	cvt.u64.u32 	%rd30, %r9;
	bra.uni 	$L__BB0_4;
$L__BB0_3:
	div.u64 	%rd30, %rd4, %rd2;
$L__BB0_4:
	add.s64 	%rd8, %rd30, %rd3;
	and.b64  	%rd24, %rd8, 3;
	setp.eq.s64 	%p4, %rd24, 3;
	mov.f64 	%fd49, 0d0000000000000000;
	@%p4 bra 	$L__BB0_7;
	add.s64 	%rd25, %rd8, 1;
	and.b64  	%rd31, %rd25, 3;
	mov.f64 	%fd49, 0d0000000000000000;
$L__BB0_6:
	.pragma "nounroll";
	cvt.rn.f64.s64 	%fd14, %rd33;
	add.f64 	%fd15, %fd14, 0d3FE0000000000000;
	mul.f64 	%fd16, %fd1, %fd15;
	fma.rn.f64 	%fd17, %fd16, %fd16, 0d3FF0000000000000;
	mov.f64 	%fd18, 0d4010000000000000;
	div.rn.f64 	%fd19, %fd18, %fd17;
	add.f64 	%fd49, %fd49, %fd19;
	add.s64 	%rd33, %rd33, %rd2;
	add.s64 	%rd31, %rd31, -1;
	setp.ne.s64 	%p5, %rd31, 0;
	@%p5 bra 	$L__BB0_6;
$L__BB0_7:
	setp.lt.u64 	%p6, %rd8, 3;
	@%p6 bra 	$L__BB0_9;
$L__BB0_8:
	cvt.rn.f64.s64 	%fd20, %rd33;
	add.f64 	%fd21, %fd20, 0d3FE0000000000000;
	mul.f64 	%fd22, %fd1, %fd21;
	fma.rn.f64 	%fd23, %fd22, %fd22, 0d3FF0000000000000;
	mov.f64 	%fd24, 0d4010000000000000;
	div.rn.f64 	%fd25, %fd24, %fd23;
	add.f64 	%fd26, %fd49, %fd25;
	add.s64 	%rd26, %rd33, %rd2;
	cvt.rn.f64.s64 	%fd27, %rd26;
	add.f64 	%fd28, %fd27, 0d3FE0000000000000;
	mul.f64 	%fd29, %fd1, %fd28;
	fma.rn.f64 	%fd30, %fd29, %fd29, 0d3FF0000000000000;
	div.rn.f64 	%fd31, %fd24, %fd30;
	add.f64 	%fd32, %fd26, %fd31;
	add.s64 	%rd27, %rd26, %rd2;
	cvt.rn.f64.s64 	%fd33, %rd27;
	add.f64 	%fd34, %fd33, 0d3FE0000000000000;
	mul.f64 	%fd35, %fd1, %fd34;
	fma.rn.f64 	%fd36, %fd35, %fd35, 0d3FF0000000000000;
	div.rn.f64 	%fd37, %fd24, %fd36;
	add.f64 	%fd38, %fd32, %fd37;
	add.s64 	%rd28, %rd27, %rd2;
	cvt.rn.f64.s64 	%fd39, %rd28;
	add.f64 	%fd40, %fd39, 0d3FE0000000000000;
	mul.f64 	%fd41, %fd1, %fd40;
	fma.rn.f64 	%fd42, %fd41, %fd41, 0d3FF0000000000000;
	div.rn.f64 	%fd43, %fd24, %fd42;
	add.f64 	%fd49, %fd38, %fd43;
	add.s64 	%rd33, %rd28, %rd2;
	setp.lt.s64 	%p7, %rd33, %rd17;
	@%p7 bra 	$L__BB0_8;
$L__BB0_9:
	cvta.to.global.u64 	%rd29, %rd18;
	atom.global.add.f64 	%fd44, [%rd29], %fd49;
	ret;

}


// ===== COMPILED SASS (sm_100) =====

	.target	sm_100

	.elftype	@"ET_EXEC"


//--------------------- .note.nv.tkinfo           --------------------------
	.section	.note.nv.tkinfo,"",@"SHT_NOTE"
	.sectionflags	@"SHF_NOTE_NV_TKINFO"
	.tkinfo
        /*0018*/ 	.word	0x00000002
        /*0030*/ 	.string	""
        /*0030*/ 	.string	"ptxas"
        /*0030*/ 	.string	"Cuda compilation tools, release 13.0, V13.0.88"
        /*0030*/ 	.string	"Build cuda_13.0.r13.0/compiler.36424714_0"
        /*0030*/ 	.string	"-arch sm_100 -m 64 "



//--------------------- .note.nv.cuinfo           --------------------------
	.section	.note.nv.cuinfo,"",@"SHT_NOTE"
	.sectionflags	@"SHF_NOTE_NV_CUINFO"
        /*0018*/ 	.short	0x0002
        /*001a*/ 	.short	0x0064
        /*001c*/ 	.short	0x0082
	.zero		2


//--------------------- .nv.info                  --------------------------
	.section	.nv.info,"",@"SHT_CUDA_INFO"
	.align	4


	//----- nvinfo : EIATTR_REGCOUNT
	.align		4
        /*0000*/ 	.byte	0x04, 0x2f
        /*0002*/ 	.short	(.L_1 - .L_0)
	.align		4
.L_0:
        /*0004*/ 	.word	index@(_Z14calc_pi_kernellPd)
        /*0008*/ 	.word	0x00000023


	//----- nvinfo : EIATTR_FRAME_SIZE
	.align		4
.L_1:
        /*000c*/ 	.byte	0x04, 0x11
        /*000e*/ 	.short	(.L_3 - .L_2)
	.align		4
.L_2:
        /*0010*/ 	.word	index@($__internal_2_$__cuda_sm20_div_u64)
        /*0014*/ 	.word	0x00000000


	//----- nvinfo : EIATTR_FRAME_SIZE
	.align		4
.L_3:
        /*0018*/ 	.byte	0x04, 0x11
        /*001a*/ 	.short	(.L_5 - .L_4)
	.align		4
.L_4:
        /*001c*/ 	.word	index@($__internal_1_$__cuda_sm20_div_rn_f64_full)
        /*0020*/ 	.word	0x00000000


	//----- nvinfo : EIATTR_FRAME_SIZE
	.align		4
.L_5:
        /*0024*/ 	.byte	0x04, 0x11
        /*0026*/ 	.short	(.L_7 - .L_6)
	.align		4
.L_6:
        /*0028*/ 	.word	index@($__internal_0_$__cuda_sm20_dblrcp_rn_slowpath_v3)
        /*002c*/ 	.word	0x00000000


	//----- nvinfo : EIATTR_FRAME_SIZE
	.align		4
.L_7:
        /*0030*/ 	.byte	0x04, 0x11
        /*0032*/ 	.short	(.L_9 - .L_8)
	.align		4
.L_8:
        /*0034*/ 	.word	index@(_Z14calc_pi_kernellPd)
        /*0038*/ 	.word	0x00000000


	//----- nvinfo : EIATTR_MIN_STACK_SIZE
	.align		4
.L_9:
        /*003c*/ 	.byte	0x04, 0x12
        /*003e*/ 	.short	(.L_11 - .L_10)
	.align		4
.L_10:
        /*0040*/ 	.word	index@(_Z14calc_pi_kernellPd)
        /*0044*/ 	.word	0x00000000
.L_11:


//--------------------- .nv.compat                --------------------------
	.section	.nv.compat,"",@"SHT_CUDA_COMPAT_INFO"
	.align	4
        /*0000*/ 	.byte	0x02, 0x09, 0x00, 0x00, 0x02, 0x02, 0x01, 0x00, 0x02, 0x05, 0x05, 0x00, 0x03, 0x07, 0x01, 0x01
        /*0010*/ 	.byte	0x02, 0x03, 0x00, 0x00, 0x02, 0x06, 0x01, 0x00, 0x04, 0x0b, 0x08, 0x00, 0x01, 0x00, 0x00, 0x00
        /*0020*/ 	.byte	0x00, 0x00, 0x00, 0x00


//--------------------- .nv.info._Z14calc_pi_kernellPd --------------------------
	.section	.nv.info._Z14calc_pi_kernellPd,"",@"SHT_CUDA_INFO"
	.sectionflags	@""
	.align	4


	//----- nvinfo : EIATTR_CUDA_API_VERSION
	.align		4
        /*0000*/ 	.byte	0x04, 0x37
        /*0002*/ 	.short	(.L_13 - .L_12)
.L_12:
        /*0004*/ 	.word	0x00000082


	//----- nvinfo : EIATTR_KPARAM_INFO
	.align		4
.L_13:
        /*0008*/ 	.byte	0x04, 0x17
        /*000a*/ 	.short	(.L_15 - .L_14)
.L_14:
        /*000c*/ 	.word	0x00000000
        /*0010*/ 	.short	0x0001
        /*0012*/ 	.short	0x0008
        /*0014*/ 	.byte	0x00, 0xf5, 0x21, 0x00


	//----- nvinfo : EIATTR_KPARAM_INFO
	.align		4
.L_15:
        /*0018*/ 	.byte	0x04, 0x17
        /*001a*/ 	.short	(.L_17 - .L_16)
.L_16:
        /*001c*/ 	.word	0x00000000
        /*0020*/ 	.short	0x0000
        /*0022*/ 	.short	0x0000
        /*0024*/ 	.byte	0x00, 0xf0, 0x21, 0x00


	//----- nvinfo : EIATTR_SPARSE_MMA_MASK
	.align		4
.L_17:
        /*0028*/ 	.byte	0x03, 0x50
        /*002a*/ 	.short	0x0000


	//----- nvinfo : EIATTR_MAXREG_COUNT
	.align		4
        /*002c*/ 	.byte	0x03, 0x1b
        /*002e*/ 	.short	0x00ff


	//----- nvinfo : EIATTR_MERCURY_ISA_VERSION
	.align		4
        /*0030*/ 	.byte	0x03, 0x5f
        /*0032*/ 	.short	0x0101


	//----- nvinfo : EIATTR_VRC_CTA_INIT_COUNT
	.align		4
        /*0034*/ 	.byte	0x02, 0x4a
	.zero		1
	.zero		1


	//----- nvinfo : EIATTR_EXIT_INSTR_OFFSETS
	.align		4
        /*0038*/ 	.byte	0x04, 0x1c
        /*003a*/ 	.short	(.L_19 - .L_18)


	//   ....[0]....
.L_18:
        /*003c*/ 	.word	0x00000e70


	//----- nvinfo : EIATTR_CRS_STACK_SIZE
	.align		4
.L_19:
        /*0040*/ 	.byte	0x04, 0x1e
        /*0042*/ 	.short	(.L_21 - .L_20)
.L_20:
        /*0044*/ 	.word	0x00000000


	//----- nvinfo : EIATTR_CBANK_PARAM_SIZE
	.align		4
.L_21:
        /*0048*/ 	.byte	0x03, 0x19
        /*004a*/ 	.short	0x0010


	//----- nvinfo : EIATTR_PARAM_CBANK
	.align		4
        /*004c*/ 	.byte	0x04, 0x0a
        /*004e*/ 	.short	(.L_23 - .L_22)
	.align		4
.L_22:
        /*0050*/ 	.word	index@(.nv.constant0._Z14calc_pi_kernellPd)
        /*0054*/ 	.short	0x0380
        /*0056*/ 	.short	0x0010


	//----- nvinfo : EIATTR_SW_WAR
	.align		4
.L_23:
        /*0058*/ 	.byte	0x04, 0x36
        /*005a*/ 	.short	(.L_25 - .L_24)
.L_24:
        /*005c*/ 	.word	0x00000008
.L_25:


//--------------------- .nv.callgraph             --------------------------
	.section	.nv.callgraph,"",@"SHT_CUDA_CALLGRAPH"
	.align	4
	.sectionentsize	8
	.align		4
        /*0000*/ 	.word	0x00000000
	.align		4
        /*0004*/ 	.word	0xffffffff
	.align		4
        /*0008*/ 	.word	0x00000000
	.align		4
        /*000c*/ 	.word	0xfffffffe
	.align		4
        /*0010*/ 	.word	0x00000000
	.align		4
        /*0014*/ 	.word	0xfffffffd
	.align		4
        /*0018*/ 	.word	0x00000000
	.align		4
        /*001c*/ 	.word	0xfffffffc


//--------------------- .text._Z14calc_pi_kernellPd --------------------------
	.section	.text._Z14calc_pi_kernellPd,"ax",@progbits
	.align	128
        .global         _Z14calc_pi_kernellPd
        .type           _Z14calc_pi_kernellPd,@function
        .size           _Z14calc_pi_kernellPd,(.L_x_32 - _Z14calc_pi_kernellPd)
        .other          _Z14calc_pi_kernellPd,@"STO_CUDA_ENTRY STV_DEFAULT"
_Z14calc_pi_kernellPd:
.text._Z14calc_pi_kernellPd:
[----:B------:R-:W-:Y:S01]  /*0000*/  LDC R1, c[0x0][0x37c] ;  /* 0x0000df00ff017b82 */ /* 0x000fe20000000800 */
[----:B------:R-:W0:Y:S01]  /*0010*/  LDCU.64 UR4, c[0x0][0x380] ;  /* 0x00007000ff0477ac */ /* 0x000e220008000a00 */
[----:B------:R-:W1:Y:S01]  /*0020*/  S2R R29, SR_TID.X ;  /* 0x00000000001d7919 */ /* 0x000e620000002100 */
[----:B0-----:R-:W0:Y:S05]  /*0030*/  I2F.F64.S64 R4, UR4 ;  /* 0x0000000400047d12 */ /* 0x001e2a0008301c00 */
[----:B------:R-:W1:Y:S03]  /*0040*/  S2UR UR4, SR_CTAID.X ;  /* 0x00000000000479c3 */ /* 0x000e660000002500 */
[----:B0-----:R-:W0:Y:S01]  /*0050*/  MUFU.RCP64H R7, R5 ;  /* 0x0000000500077308 */ /* 0x001e220000001800 */
[----:B------:R-:W-:-:S05]  /*0060*/  VIADD R6, R5, 0x300402 ;  /* 0x0030040205067836 */ /* 0x000fca0000000000 */
[----:B------:R-:W-:Y:S01]  /*0070*/  FSETP.GEU.AND P0, PT, |R6|, 5.8789094863358348022e-39, PT ;  /* 0x004004020600780b */ /* 0x000fe20003f0e200 */
[----:B0-----:R-:W-:-:S08]  /*0080*/  DFMA R2, -R4, R6, 1 ;  /* 0x3ff000000402742b */ /* 0x001fd00000000106 */
[----:B------:R-:W-:Y:S02]  /*0090*/  DFMA R8, R2, R2, R2 ;  /* 0x000000020208722b */ /* 0x000fe40000000002 */
[----:B------:R-:W1:Y:S06]  /*00a0*/  LDC R2, c[0x0][0x360] ;  /* 0x0000d800ff027b82 */ /* 0x000e6c0000000800 */
[----:B------:R-:W-:-:S08]  /*00b0*/  DFMA R8, R6, R8, R6 ;  /* 0x000000080608722b */ /* 0x000fd00000000006 */
[----:B------:R-:W-:-:S08]  /*00c0*/  DFMA R10, -R4, R8, 1 ;  /* 0x3ff00000040a742b */ /* 0x000fd00000000108 */
[----:B------:R-:W-:Y:S01]  /*00d0*/  DFMA R10, R8, R10, R8 ;  /* 0x0000000a080a722b */ /* 0x000fe20000000008 */
[----:B-1----:R-:W-:Y:S01]  /*00e0*/  IMAD R29, R2, UR4, R29 ;  /* 0x00000004021d7c24 */ /* 0x002fe2000f8e021d */
[----:B------:R-:W-:Y:S09]  /*00f0*/  @P0 BRA `(.L_x_0) ;  /* 0x0000000000100947 */ /* 0x000ff20003800000 */
[----:B------:R-:W-:-:S05]  /*0100*/  LOP3.LUT R0, R5, 0x7fffffff, RZ, 0xc0, !PT ;  /* 0x7fffffff05007812 */ /* 0x000fca00078ec0ff */
[----:B------:R-:W-:Y:S01]  /*0110*/  VIADD R8, R0, 0xfff00000 ;  /* 0xfff0000000087836 */ /* 0x000fe20000000000 */
[----:B------:R-:W-:-:S07]  /*0120*/  MOV R0, 0x140 ;  /* 0x0000014000007802 */ /* 0x000fce0000000f00 */
[----:B------:R-:W-:Y:S05]  /*0130*/  CALL.REL.NOINC `($__internal_0_$__cuda_sm20_dblrcp_rn_slowpath_v3) ;  /* 0x0000000c00507944 */ /* 0x000fea0003c00000 */
.L_x_0:
[----:B------:R-:W0:Y:S01]  /*0140*/  LDCU.64 UR8, c[0x0][0x380] ;  /* 0x00007000ff0877ac */ /* 0x000e220008000a00 */
[----:B------:R-:W-:Y:S01]  /*0150*/  SHF.R.S32.HI R28, RZ, 0x1f, R29 ;  /* 0x0000001fff1c7819 */ /* 0x000fe2000001141d */
[----:B------:R-:W-:Y:S01]  /*0160*/  BSSY.RECONVERGENT B0, `(.L_x_1) ;  /* 0x00000ce000007945 */ /* 0x000fe20003800200 */
[----:B------:R-:W-:Y:S01]  /*0170*/  CS2R R26, SRZ ;  /* 0x00000000001a7805 */ /* 0x000fe2000001ff00 */
[----:B------:R-:W1:Y:S01]  /*0180*/  LDCU.64 UR6, c[0x0][0x358] ;  /* 0x00006b00ff0677ac */ /* 0x000e620008000a00 */
[----:B------:R-:W2:Y:S01]  /*0190*/  LDCU.64 UR10, c[0x0][0x380] ;  /* 0x00007000ff0a77ac */ /* 0x000ea20008000a00 */
[----:B0-----:R-:W-:-:S04]  /*01a0*/  ISETP.GE.U32.AND P0, PT, R29, UR8, PT ;  /* 0x000000081d007c0c */ /* 0x001fc8000bf06070 */
[----:B------:R-:W-:-:S13]  /*01b0*/  ISETP.GE.AND.EX P0, PT, R28, UR9, PT, P0 ;  /* 0x000000091c007c0c */ /* 0x000fda000bf06300 */
[----:B-12---:R-:W-:Y:S05]  /*01c0*/  @P0 BRA `(.L_x_2) ;  /* 0x0000000c001c0947 */ /* 0x006fea0003800000 */
[----:B------:R-:W0:Y:S01]  /*01d0*/  LDCU UR4, c[0x0][0x370] ;  /* 0x00006e00ff0477ac */ /* 0x000e220008000800 */
[----:B------:R-:W-:Y:S01]  /*01e0*/  BSSY.RECONVERGENT B1, `(.L_x_3) ;  /* 0x0000029000017945 */ /* 0x000fe20003800200 */
[----:B0-----:R-:W-:-:S05]  /*01f0*/  IMAD R2, R2, UR4, RZ ;  /* 0x0000000402027c24 */ /* 0x001fca000f8e02ff */
[----:B------:R-:W-:Y:S02]  /*0200*/  IADD3 R0, P1, PT, R2, R29, RZ ;  /* 0x0000001d02007210 */ /* 0x000fe40007f3e0ff */
[----:B------:R-:W-:Y:S02]  /*0210*/  SHF.R.S32.HI R3, RZ, 0x1f, R2 ;  /* 0x0000001fff037819 */ /* 0x000fe40000011402 */
[----:B------:R-:W-:-:S03]  /*0220*/  ISETP.GE.U32.AND P0, PT, R0, UR8, PT ;  /* 0x0000000800007c0c */ /* 0x000fc6000bf06070 */
[----:B------:R-:W-:Y:S01]  /*0230*/  IMAD.X R7, R3, 0x1, R28, P1 ;  /* 0x0000000103077824 */ /* 0x000fe200008e061c */
[----:B------:R-:W-:-:S04]  /*0240*/  ISETP.GT.U32.AND P1, PT, R0, UR8, PT ;  /* 0x0000000800007c0c */ /* 0x000fc8000bf24070 */
[C---:B------:R-:W-:Y:S02]  /*0250*/  ISETP.GE.AND.EX P0, PT, R7.reuse, UR9, PT, P0 ;  /* 0x0000000907007c0c */ /* 0x040fe4000bf06300 */
[C---:B------:R-:W-:Y:S02]  /*0260*/  ISETP.GT.AND.EX P1, PT, R7.reuse, UR9, PT, P1 ;  /* 0x0000000907007c0c */ /* 0x040fe4000bf24310 */
[----:B------:R-:W-:Y:S02]  /*0270*/  SEL R32, RZ, 0x1, P0 ;  /* 0x00000001ff207807 */ /* 0x000fe40000000000 */
[----:B------:R-:W-:Y:S02]  /*0280*/  SEL R5, R0, UR8, P1 ;  /* 0x0000000800057c07 */ /* 0x000fe40008800000 */
[----:B------:R-:W-:Y:S02]  /*0290*/  SEL R4, R7, UR9, P1 ;  /* 0x0000000907047c07 */ /* 0x000fe40008800000 */
[----:B------:R-:W-:-:S04]  /*02a0*/  IADD3 R5, P0, P1, R5, -R0, -R32 ;  /* 0x8000000005057210 */ /* 0x000fc8000791e820 */
[----:B------:R-:W-:-:S04]  /*02b0*/  IADD3.X R4, PT, PT, R4, -0x1, ~R7, P0, P1 ;  /* 0xffffffff04047810 */ /* 0x000fc800007e2c07 */
[----:B------:R-:W-:-:S04]  /*02c0*/  LOP3.LUT R0, R4, R3, RZ, 0xfc, !PT ;  /* 0x0000000304007212 */ /* 0x000fc800078efcff */
[----:B------:R-:W-:-:S13]  /*02d0*/  ISETP.NE.U32.AND P0, PT, R0, RZ, PT ;  /* 0x000000ff0000720c */ /* 0x000fda0003f05070 */
[----:B------:R-:W-:Y:S05]  /*02e0*/  @P0 BRA `(.L_x_4) ;  /* 0x0000000000500947 */ /* 0x000fea0003800000 */
[----:B------:R-:W0:Y:S01]  /*02f0*/  I2F.U32.RP R0, R2 ;  /* 0x0000000200007306 */ /* 0x000e220000209000 */
[----:B------:R-:W-:Y:S01]  /*0300*/  IMAD.MOV R9, RZ, RZ, -R2 ;  /* 0x000000ffff097224 */ /* 0x000fe200078e0a02 */
[----:B------:R-:W-:-:S06]  /*0310*/  ISETP.NE.U32.AND P2, PT, R2, RZ, PT ;  /* 0x000000ff0200720c */ /* 0x000fcc0003f45070 */
[----:B0-----:R-:W0:Y:S02]  /*0320*/  MUFU.RCP R0, R0 ;  /* 0x0000000000007308 */ /* 0x001e240000001000 */
[----:B0-----:R-:W-:-:S06]  /*0330*/  VIADD R6, R0, 0xffffffe ;  /* 0x0ffffffe00067836 */ /* 0x001fcc0000000000 */
[----:B------:R0:W1:Y:S02]  /*0340*/  F2I.FTZ.U32.TRUNC.NTZ R7, R6 ;  /* 0x0000000600077305 */ /* 0x000064000021f000 */
[----:B0-----:R-:W-:Y:S02]  /*0350*/  IMAD.MOV.U32 R6, RZ, RZ, RZ ;  /* 0x000000ffff067224 */ /* 0x001fe400078e00ff */
[----:B-1----:R-:W-:-:S04]  /*0360*/  IMAD R9, R9, R7, RZ ;  /* 0x0000000709097224 */ /* 0x002fc800078e02ff */
[----:B------:R-:W-:-:S06]  /*0370*/  IMAD.HI.U32 R4, R7, R9, R6 ;  /* 0x0000000907047227 */ /* 0x000fcc00078e0006 */
[----:B------:R-:W-:-:S04]  /*0380*/  IMAD.HI.U32 R4, R4, R5, RZ ;  /* 0x0000000504047227 */ /* 0x000fc800078e00ff */
[----:B------:R-:W-:-:S04]  /*0390*/  IMAD.MOV R7, RZ, RZ, -R4 ;  /* 0x000000ffff077224 */ /* 0x000fc800078e0a04 */
[----:B------:R-:W-:-:S05]  /*03a0*/  IMAD R5, R2, R7, R5 ;  /* 0x0000000702057224 */ /* 0x000fca00078e0205 */
[----:B------:R-:W-:-:S13]  /*03b0*/  ISETP.GE.U32.AND P0, PT, R5, R2, PT ;  /* 0x000000020500720c */ /* 0x000fda0003f06070 */
[----:B------:R-:W-:Y:S02]  /*03c0*/  @P0 IMAD.IADD R5, R5, 0x1, -R2 ;  /* 0x0000000105050824 */ /* 0x000fe400078e0a02 */
[----:B------:R-:W-:-:S03]  /*03d0*/  @P0 VIADD R4, R4, 0x1 ;  /* 0x0000000104040836 */ /* 0x000fc60000000000 */
[----:B------:R-:W-:Y:S01]  /*03e0*/  ISETP.GE.U32.AND P1, PT, R5, R2, PT ;  /* 0x000000020500720c */ /* 0x000fe20003f26070 */
[----:B------:R-:W-:-:S12]  /*03f0*/  IMAD.MOV.U32 R5, RZ, RZ, RZ ;  /* 0x000000ffff057224 */ /* 0x000fd800078e00ff */
[----:B------:R-:W-:Y:S01]  /*0400*/  @P1 VIADD R4, R4, 0x1 ;  /* 0x0000000104041836 */ /* 0x000fe20000000000 */
[----:B------:R-:W-:Y:S01]  /*0410*/  @!P2 LOP3.LUT R4, RZ, R2, RZ, 0x33, !PT ;  /* 0x00000002ff04a212 */ /* 0x000fe200078e33ff */
[----:B------:R-:W-:Y:S06]  /*0420*/  BRA `(.L_x_5) ;  /* 0x0000000000107947 */ /* 0x000fec0003800000 */
.L_x_4:
[----:B------:R-:W-:-:S07]  /*0430*/  MOV R0, 0x450 ;  /* 0x0000045000007802 */ /* 0x000fce0000000f00 */
[----:B------:R-:W-:Y:S05]  /*0440*/  CALL.REL.NOINC `($__internal_2_$__cuda_sm20_div_u64) ;  /* 0x0000001000a47944 */ /* 0x000fea0003c00000 */
[----:B------:R-:W-:Y:S02]  /*0450*/  IMAD.MOV.U32 R4, RZ, RZ, R6 ;  /* 0x000000ffff047224 */ /* 0x000fe400078e0006 */
[----:B------:R-:W-:-:S07]  /*0460*/  IMAD.MOV.U32 R5, RZ, RZ, R7 ;  /* 0x000000ffff057224 */ /* 0x000fce00078e0007 */
.L_x_5:
[----:B------:R-:W-:Y:S05]  /*0470*/  BSYNC.RECONVERGENT B1 ;  /* 0x0000000000017941 */ /* 0x000fea0003800200 */
.L_x_3:
[----:B------:R-:W-:Y:S01]  /*0480*/  IADD3 R32, P1, PT, R4, R32, RZ ;  /* 0x0000002004207210 */ /* 0x000fe20007f3e0ff */
[----:B------:R-:W-:Y:S01]  /*0490*/  BSSY.RECONVERGENT B1, `(.L_x_6) ;  /* 0x000002e000017945 */ /* 0x000fe20003800200 */
[----:B------:R-:W-:Y:S01]  /*04a0*/  IMAD.MOV.U32 R4, RZ, RZ, RZ ;  /* 0x000000ffff047224 */ /* 0x000fe200078e00ff */
[----:B------:R-:W-:Y:S02]  /*04b0*/  CS2R R26, SRZ ;  /* 0x00000000001a7805 */ /* 0x000fe4000001ff00 */
[----:B------:R-:W-:Y:S01]  /*04c0*/  LOP3.LUT R0, R32, 0x3, RZ, 0xc0, !PT ;  /* 0x0000000320007812 */ /* 0x000fe200078ec0ff */
[----:B------:R-:W-:Y:S02]  /*04d0*/  IMAD.X R31, RZ, RZ, R5, P1 ;  /* 0x000000ffff1f7224 */ /* 0x000fe400008e0605 */
[----:B------:R-:W-:Y:S01]  /*04e0*/  IMAD.MOV.U32 R5, RZ, RZ, 0x40100000 ;  /* 0x40100000ff057424 */ /* 0x000fe200078e00ff */
[----:B------:R-:W-:-:S04]  /*04f0*/  ISETP.NE.U32.AND P0, PT, R0, 0x3, PT ;  /* 0x000000030000780c */ /* 0x000fc80003f05070 */
[----:B------:R-:W-:-:S13]  /*0500*/  ISETP.NE.AND.EX P0, PT, RZ, RZ, PT, P0 ;  /* 0x000000ffff00720c */ /* 0x000fda0003f05300 */
[----:B------:R-:W-:Y:S05]  /*0510*/  @!P0 BRA `(.L_x_7) ;  /* 0x0000000000948947 */ /* 0x000fea0003800000 */
[----:B------:R-:W-:Y:S01]  /*0520*/  VIADD R24, R32, 0x1 ;  /* 0x0000000120187836 */ /* 0x000fe20000000000 */
[----:B------:R-:W-:Y:S01]  /*0530*/  CS2R R26, SRZ ;  /* 0x00000000001a7805 */ /* 0x000fe2000001ff00 */
[----:B------:R-:W-:-:S03]  /*0540*/  IMAD.MOV.U32 R25, RZ, RZ, RZ ;  /* 0x000000ffff197224 */ /* 0x000fc600078e00ff */
[----:B------:R-:W-:-:S07]  /*0550*/  LOP3.LUT R24, R24, 0x3, RZ, 0xc0, !PT ;  /* 0x0000000318187812 */ /* 0x000fce00078ec0ff */
.L_x_10:
[----:B------:R-:W-:Y:S01]  /*0560*/  IMAD.MOV.U32 R12, RZ, RZ, R29 ;  /* 0x000000ffff0c7224 */ /* 0x000fe200078e001d */
[----:B------:R-:W-:Y:S01]  /*0570*/  IADD3 R24, P0, PT, R24, -0x1, RZ ;  /* 0xffffffff18187810 */ /* 0x000fe20007f1e0ff */
[----:B------:R-:W-:Y:S01]  /*0580*/  IMAD.MOV.U32 R13, RZ, RZ, R28 ;  /* 0x000000ffff0d7224 */ /* 0x000fe200078e001c */
[----:B------:R-:W-:Y:S02]  /*0590*/  BSSY.RECONVERGENT B2, `(.L_x_8) ;  /* 0x0000019000027945 */ /* 0x000fe40003800200 */
[----:B------:R-:W-:Y:S01]  /*05a0*/  IADD3.X R25, PT, PT, R25, -0x1, RZ, P0, !PT ;  /* 0xffffffff19197810 */ /* 0x000fe200007fe4ff */
[----:B------:R-:W0:Y:S01]  /*05b0*/  I2F.F64.S64 R6, R12 ;  /* 0x0000000c00067312 */ /* 0x000e220000301c00 */
[----:B------:R-:W-:-:S04]  /*05c0*/  ISETP.NE.U32.AND P0, PT, R24, RZ, PT ;  /* 0x000000ff1800720c */ /* 0x000fc80003f05070 */
[----:B------:R-:W-:Y:S01]  /*05d0*/  ISETP.NE.AND.EX P0, PT, R25, RZ, PT, P0 ;  /* 0x000000ff1900720c */ /* 0x000fe20003f05300 */
[----:B0-----:R-:W-:-:S08]  /*05e0*/  DADD R6, R6, 0.5 ;  /* 0x3fe0000006067429 */ /* 0x001fd00000000000 */
[----:B------:R-:W-:-:S08]  /*05f0*/  DMUL R6, R6, R10 ;  /* 0x0000000a06067228 */ /* 0x000fd00000000000 */
[----:B------:R-:W-:Y:S01]  /*0600*/  DFMA R14, R6, R6, 1 ;  /* 0x3ff00000060e742b */ /* 0x000fe20000000006 */
[----:B------:R-:W-:-:S05]  /*0610*/  IMAD.MOV.U32 R6, RZ, RZ, 0x1 ;  /* 0x00000001ff067424 */ /* 0x000fca00078e00ff */
[----:B------:R-:W0:Y:S02]  /*0620*/  MUFU.RCP64H R7, R15 ;  /* 0x0000000f00077308 */ /* 0x000e240000001800 */
[----:B0-----:R-:W-:-:S08]  /*0630*/  DFMA R8, -R14, R6, 1 ;  /* 0x3ff000000e08742b */ /* 0x001fd00000000106 */
[----:B------:R-:W-:-:S08]  /*0640*/  DFMA R8, R8, R8, R8 ;  /* 0x000000080808722b */ /* 0x000fd00000000008 */
[----:B------:R-:W-:-:S08]  /*0650*/  DFMA R8, R6, R8, R6 ;  /* 0x000000080608722b */ /* 0x000fd00000000006 */
[----:B------:R-:W-:-:S08]  /*0660*/  DFMA R6, -R14, R8, 1 ;  /* 0x3ff000000e06742b */ /* 0x000fd00000000108 */
[----:B------:R-:W-:-:S08]  /*0670*/  DFMA R6, R8, R6, R8 ;  /* 0x000000060806722b */ /* 0x000fd00000000008 */
[----:B------:R-:W-:-:S08]  /*0680*/  DMUL R8, R6, 4 ;  /* 0x4010000006087828 */ /* 0x000fd00000000000 */
[----:B------:R-:W-:-:S08]  /*0690*/  DFMA R12, -R14, R8, 4 ;  /* 0x401000000e0c742b */ /* 0x000fd00000000108 */
[----:B------:R-:W-:-:S10]  /*06a0*/  DFMA R6, R6, R12, R8 ;  /* 0x0000000c0606722b */ /* 0x000fd40000000008 */
[----:B------:R-:W-:-:S05]  /*06b0*/  FFMA R0, RZ, R15, R7 ;  /* 0x0000000fff007223 */ /* 0x000fca0000000007 */
[----:B------:R-:W-:-:S13]  /*06c0*/  FSETP.GT.AND P1, PT, |R0|, 1.469367938527859385e-39, PT ;  /* 0x001000000000780b */ /* 0x000fda0003f24200 */
[----:B------:R-:W-:Y:S05]  /*06d0*/  @P1 BRA `(.L_x_9) ;  /* 0x0000000000101947 */ /* 0x000fea0003800000 */
[----:B------:R-:W-:-:S07]  /*06e0*/  MOV R0, 0x700 ;  /* 0x0000070000007802 */ /* 0x000fce0000000f00 */
[----:B------:R-:W-:Y:S05]  /*06f0*/  CALL.REL.NOINC `($__internal_1_$__cuda_sm20_div_rn_f64_full) ;  /* 0x0000000800807944 */ /* 0x000fea0003c00000 */
[----:B------:R-:W-:Y:S02]  /*0700*/  IMAD.MOV.U32 R6, RZ, RZ, R8 ;  /* 0x000000ffff067224 */ /* 0x000fe400078e0008 */
[----:B------:R-:W-:-:S07]  /*0710*/  IMAD.MOV.U32 R7, RZ, RZ, R9 ;  /* 0x000000ffff077224 */ /* 0x000fce00078e0009 */
.L_x_9:
[----:B------:R-:W-:Y:S05]  /*0720*/  BSYNC.RECONVERGENT B2 ;  /* 0x0000000000027941 */ /* 0x000fea0003800200 */
.L_x_8:
[----:B------:R-:W-:Y:S01]  /*0730*/  IADD3 R29, P1, PT, R2, R29, RZ ;  /* 0x0000001d021d7210 */ /* 0x000fe20007f3e0ff */
[----:B------:R-:W-:-:S04]  /*0740*/  DADD R26, R6, R26 ;  /* 0x00000000061a7229 */ /* 0x000fc8000000001a */
[----:B------:R-:W-:Y:S01]  /*0750*/  IMAD.X R28, R3, 0x1, R28, P1 ;  /* 0x00000001031c7824 */ /* 0x000fe200008e061c */
[----:B------:R-:W-:Y:S07]  /*0760*/  @P0 BRA `(.L_x_10) ;  /* 0xfffffffc007c0947 */ /* 0x000fee000383ffff */
.L_x_7:
[----:B------:R-:W-:Y:S05]  /*0770*/  BSYNC.RECONVERGENT B1 ;  /* 0x0000000000017941 */ /* 0x000fea0003800200 */
.L_x_6:
[----:B------:R-:W-:-:S04]  /*0780*/  ISETP.GE.U32.AND P0, PT, R32, 0x3, PT ;  /* 0x000000032000780c */ /* 0x000fc80003f06070 */
[----:B------:R-:W-:-:S13]  /*0790*/  ISETP.GE.U32.AND.EX P0, PT, R31, RZ, PT, P0 ;  /* 0x000000ff1f00720c */ /* 0x000fda0003f06100 */
[----:B------:R-:W-:Y:S05]  /*07a0*/  @!P0 BRA `(.L_x_2) ;  /* 0x0000000400a48947 */ /* 0x000fea0003800000 */
.L_x_19:
[----:B------:R-:W-:Y:S01]  /*07b0*/  IMAD.MOV.U32 R12, RZ, RZ, R29 ;  /* 0x000000ffff0c7224 */ /* 0x000fe200078e001d */
[----:B------:R-:W-:Y:S01]  /*07c0*/  BSSY.RECONVERGENT B1, `(.L_x_11) ;  /* 0x0000017000017945 */ /* 0x000fe20003800200 */
[----:B------:R-:W-:-:S04]  /*07d0*/  IMAD.MOV.U32 R13, RZ, RZ, R28 ;  /* 0x000000ffff0d7224 */ /* 0x000fc800078e001c */
[----:B------:R-:W0:Y:S02]  /*07e0*/  I2F.F64.S64 R6, R12 ;  /* 0x0000000c00067312 */ /* 0x000e240000301c00 */
        /* <DEDUP_REMOVED lines=20> */
.L_x_12:
[----:B------:R-:W-:Y:S05]  /*0930*/  BSYNC.RECONVERGENT B1 ;  /* 0x0000000000017941 */ /* 0x000fea0003800200 */
.L_x_11:
[----:B------:R-:W-:Y:S01]  /*0940*/  IADD3 R24, P0, PT, R2, R29, RZ ;  /* 0x0000001d02187210 */ /* 0x000fe20007f1e0ff */
[----:B------:R-:W-:Y:S01]  /*0950*/  BSSY.RECONVERGENT B1, `(.L_x_13) ;  /* 0x0000016000017945 */ /* 0x000fe20003800200 */
[----:B------:R-:W-:-:S03]  /*0960*/  DADD R26, R6, R26 ;  /* 0x00000000061a7229 */ /* 0x000fc6000000001a */
[----:B------:R-:W-:-:S04]  /*0970*/  IMAD.X R25, R3, 0x1, R28, P0 ;  /* 0x0000000103197824 */ /* 0x000fc800000e061c */
        /* <DEDUP_REMOVED lines=19> */
.L_x_14:
[----:B------:R-:W-:Y:S05]  /*0ab0*/  BSYNC.RECONVERGENT B1 ;  /* 0x0000000000017941 */ /* 0x000fea0003800200 */
.L_x_13:
[----:B------:R-:W-:Y:S01]  /*0ac0*/  IADD3 R28, P0, PT, R2, R24, RZ ;  /* 0x00000018021c7210 */ /* 0x000fe20007f1e0ff */
[----:B------:R-:W-:Y:S04]  /*0ad0*/  BSSY.RECONVERGENT B1, `(.L_x_15) ;  /* 0x0000018000017945 */ /* 0x000fe80003800200 */
[----:B------:R-:W-:Y:S01]  /*0ae0*/  IMAD.X R29, R3, 0x1, R25, P0 ;  /* 0x00000001031d7824 */ /* 0x000fe200000e0619 */
[----:B------:R-:W-:-:S03]  /*0af0*/  DADD R24, R26, R8 ;  /* 0x000000001a187229 */ /* 0x000fc60000000008 */
        /* <DEDUP_REMOVED lines=21> */
.L_x_16:
[----:B------:R-:W-:Y:S05]  /*0c50*/  BSYNC.RECONVERGENT B1 ;  /* 0x0000000000017941 */ /* 0x000fea0003800200 */
.L_x_15:
        /* <DEDUP_REMOVED lines=23> */
.L_x_18:
[----:B------:R-:W-:Y:S05]  /*0dd0*/  BSYNC.RECONVERGENT B1 ;  /* 0x0000000000017941 */ /* 0x000fea0003800200 */
.L_x_17:
[----:B------:R-:W-:-:S05]  /*0de0*/  IADD3 R29, P0, PT, R2, R26, RZ ;  /* 0x0000001a021d7210 */ /* 0x000fca0007f1e0ff */
[----:B------:R-:W-:Y:S01]  /*0df0*/  IMAD.X R28, R3, 0x1, R27, P0 ;  /* 0x00000001031c7824 */ /* 0x000fe200000e061b */
[----:B------:R-:W-:Y:S01]  /*0e00*/  ISETP.GE.U32.AND P0, PT, R29, UR10, PT ;  /* 0x0000000a1d007c0c */ /* 0x000fe2000bf06070 */
[----:B------:R-:W-:-:S03]  /*0e10*/  DADD R26, R24, R8 ;  /* 0x00000000181a7229 */ /* 0x000fc60000000008 */
[----:B------:R-:W-:-:S13]  /*0e20*/  ISETP.GE.AND.EX P0, PT, R28, UR11, PT, P0 ;  /* 0x0000000b1c007c0c */ /* 0x000fda000bf06300 */
[----:B------:R-:W-:Y:S05]  /*0e30*/  @!P0 BRA `(.L_x_19) ;  /* 0xfffffff8005c8947 */ /* 0x000fea000383ffff */
.L_x_2:
[----:B------:R-:W-:Y:S05]  /*0e40*/  BSYNC.RECONVERGENT B0 ;  /* 0x0000000000007941 */ /* 0x000fea0003800200 */
.L_x_1:
[----:B------:R-:W0:Y:S02]  /*0e50*/  LDC.64 R2, c[0x0][0x388] ;  /* 0x0000e200ff027b82 */ /* 0x000e240000000a00 */
[----:B0-----:R-:W-:Y:S01]  /*0e60*/  REDG.E.ADD.F64.RN.STRONG.GPU desc[UR6][R2.64], R26 ;  /* 0x0000001a020079a6 */ /* 0x001fe2000c12ff06 */
[----:B------:R-:W-:Y:S05]  /*0e70*/  EXIT ;  /* 0x000000000000794d */ /* 0x000fea0003800000 */
        .weak           $__internal_0_$__cuda_sm20_dblrcp_rn_slowpath_v3
        .type           $__internal_0_$__cuda_sm20_dblrcp_rn_slowpath_v3,@function
        .size           $__internal_0_$__cuda_sm20_dblrcp_rn_slowpath_v3,($__internal_1_$__cuda_sm20_div_rn_f64_full - $__internal_0_$__cuda_sm20_dblrcp_rn_slowpath_v3)
$__internal_0_$__cuda_sm20_dblrcp_rn_slowpath_v3:
[----:B------:R-:W-:-:S14]  /*0e80*/  DSETP.GTU.AND P0, PT, |R4|, +INF , PT ;  /* 0x7ff000000400742a */ /* 0x000fdc0003f0c200 */
[----:B------:R-:W-:Y:S05]  /*0e90*/  @P0 BRA `(.L_x_20) ;  /* 0x00000000007c0947 */ /* 0x000fea0003800000 */
[----:B------:R-:W-:-:S05]  /*0ea0*/  LOP3.LUT R3, R5, 0x7fffffff, RZ, 0xc0, !PT ;  /* 0x7fffffff05037812 */ /* 0x000fca00078ec0ff */
[----:B------:R-:W-:-:S05]  /*0eb0*/  VIADD R6, R3, 0xffffffff ;  /* 0xffffffff03067836 */ /* 0x000fca0000000000 */
[----:B------:R-:W-:-:S13]  /*0ec0*/  ISETP.GE.U32.AND P0, PT, R6, 0x7fefffff, PT ;  /* 0x7fefffff0600780c */ /* 0x000fda0003f06070 */
[----:B------:R-:W-:Y:S01]  /*0ed0*/  @P0 LOP3.LUT R7, R5, 0x7ff00000, RZ, 0x3c, !PT ;  /* 0x7ff0000005070812 */ /* 0x000fe200078e3cff */
[----:B------:R-:W-:Y:S01]  /*0ee0*/  @P0 IMAD.MOV.U32 R6, RZ, RZ, RZ ;  /* 0x000000ffff060224 */ /* 0x000fe200078e00ff */
[----:B------:R-:W-:Y:S06]  /*0ef0*/  @P0 BRA `(.L_x_21) ;  /* 0x00000000006c0947 */ /* 0x000fec0003800000 */
[----:B------:R-:W-:-:S13]  /*0f00*/  ISETP.GE.U32.AND P0, PT, R3, 0x1000001, PT ;  /* 0x010000010300780c */ /* 0x000fda0003f06070 */
[----:B------:R-:W-:Y:S05]  /*0f10*/  @!P0 BRA `(.L_x_22) ;  /* 0x0000000000348947 */ /* 0x000fea0003800000 */
[----:B------:R-:W-:Y:S02]  /*0f20*/  VIADD R7, R5, 0xc0200000 ;  /* 0xc020000005077836 */ /* 0x000fe40000000000 */
[----:B------:R-:W-:Y:S02]  /*0f30*/  IMAD.MOV.U32 R6, RZ, RZ, R4 ;  /* 0x000000ffff067224 */ /* 0x000fe400078e0004 */
[----:B------:R-:W0:Y:S04]  /*0f40*/  MUFU.RCP64H R9, R7 ;  /* 0x0000000700097308 */ /* 0x000e280000001800 */
[----:B0-----:R-:W-:-:S08]  /*0f50*/  DFMA R10, -R6, R8, 1 ;  /* 0x3ff00000060a742b */ /* 0x001fd00000000108 */
[----:B------:R-:W-:-:S08]  /*0f60*/  DFMA R10, R10, R10, R10 ;  /* 0x0000000a0a0a722b */ /* 0x000fd0000000000a */
[----:B------:R-:W-:-:S08]  /*0f70*/  DFMA R10, R8, R10, R8 ;  /* 0x0000000a080a722b */ /* 0x000fd00000000008 */
[----:B------:R-:W-:-:S08]  /*0f80*/  DFMA R8, -R6, R10, 1 ;  /* 0x3ff000000608742b */ /* 0x000fd0000000010a */
[----:B------:R-:W-:-:S08]  /*0f90*/  DFMA R8, R10, R8, R10 ;  /* 0x000000080a08722b */ /* 0x000fd0000000000a */
[----:B------:R-:W-:-:S08]  /*0fa0*/  DMUL R8, R8, 2.2250738585072013831e-308 ;  /* 0x0010000008087828 */ /* 0x000fd00000000000 */
[----:B------:R-:W-:-:S08]  /*0fb0*/  DFMA R4, -R4, R8, 1 ;  /* 0x3ff000000404742b */ /* 0x000fd00000000108 */
[----:B------:R-:W-:-:S08]  /*0fc0*/  DFMA R4, R4, R4, R4 ;  /* 0x000000040404722b */ /* 0x000fd00000000004 */
[----:B------:R-:W-:Y:S01]  /*0fd0*/  DFMA R6, R8, R4, R8 ;  /* 0x000000040806722b */ /* 0x000fe20000000008 */
[----:B------:R-:W-:Y:S10]  /*0fe0*/  BRA `(.L_x_21) ;  /* 0x0000000000307947 */ /* 0x000ff40003800000 */
.L_x_22:
[----:B------:R-:W-:Y:S01]  /*0ff0*/  DMUL R4, R4, 8.11296384146066816958e+31 ;  /* 0x4690000004047828 */ /* 0x000fe20000000000 */
[----:B------:R-:W-:-:S05]  /*1000*/  IMAD.MOV.U32 R6, RZ, RZ, R8 ;  /* 0x000000ffff067224 */ /* 0x000fca00078e0008 */
[----:B------:R-:W0:Y:S02]  /*1010*/  MUFU.RCP64H R7, R5 ;  /* 0x0000000500077308 */ /* 0x000e240000001800 */
[----:B0-----:R-:W-:-:S08]  /*1020*/  DFMA R8, -R4, R6, 1 ;  /* 0x3ff000000408742b */ /* 0x001fd00000000106 */
[----:B------:R-:W-:-:S08]  /*1030*/  DFMA R8, R8, R8, R8 ;  /* 0x000000080808722b */ /* 0x000fd00000000008 */
[----:B------:R-:W-:-:S08]  /*1040*/  DFMA R8, R6, R8, R6 ;  /* 0x000000080608722b */ /* 0x000fd00000000006 */
[----:B------:R-:W-:-:S08]  /*1050*/  DFMA R6, -R4, R8, 1 ;  /* 0x3ff000000406742b */ /* 0x000fd00000000108 */
[----:B------:R-:W-:-:S08]  /*1060*/  DFMA R6, R8, R6, R8 ;  /* 0x000000060806722b */ /* 0x000fd00000000008 */
[----:B------:R-:W-:Y:S01]  /*1070*/  DMUL R6, R6, 8.11296384146066816958e+31 ;  /* 0x4690000006067828 */ /* 0x000fe20000000000 */
[----:B------:R-:W-:Y:S10]  /*1080*/  BRA `(.L_x_21) ;  /* 0x0000000000087947 */ /* 0x000ff40003800000 */
.L_x_20:
[----:B------:R-:W-:Y:S01]  /*1090*/  LOP3.LUT R7, R5, 0x80000, RZ, 0xfc, !PT ;  /* 0x0008000005077812 */ /* 0x000fe200078efcff */
[----:B------:R-:W-:-:S07]  /*10a0*/  IMAD.MOV.U32 R6, RZ, RZ, R4 ;  /* 0x000000ffff067224 */ /* 0x000fce00078e0004 */
.L_x_21:
[----:B------:R-:W-:Y:S02]  /*10b0*/  IMAD.MOV.U32 R4, RZ, RZ, R0 ;  /* 0x000000ffff047224 */ /* 0x000fe400078e0000 */
[----:B------:R-:W-:Y:S02]  /*10c0*/  IMAD.MOV.U32 R5, RZ, RZ, 0x0 ;  /* 0x00000000ff057424 */ /* 0x000fe400078e00ff */
[----:B------:R-:W-:Y:S02]  /*10d0*/  IMAD.MOV.U32 R10, RZ, RZ, R6 ;  /* 0x000000ffff0a7224 */ /* 0x000fe400078e0006 */
[----:B------:R-:W-:Y:S01]  /*10e0*/  IMAD.MOV.U32 R11, RZ, RZ, R7 ;  /* 0x000000ffff0b7224 */ /* 0x000fe200078e0007 */
[----:B------:R-:W-:Y:S06]  /*10f0*/  RET.REL.NODEC R4 `(_Z14calc_pi_kernellPd) ;  /* 0xffffffec04c07950 */ /* 0x000fec0003c3ffff */
        .weak           $__internal_1_$__cuda_sm20_div_rn_f64_full
        .type           $__internal_1_$__cuda_sm20_div_rn_f64_full,@function
        .size           $__internal_1_$__cuda_sm20_div_rn_f64_full,($__internal_2_$__cuda_sm20_div_u64 - $__internal_1_$__cuda_sm20_div_rn_f64_full)
$__internal_1_$__cuda_sm20_div_rn_f64_full:
[C---:B------:R-:W-:Y:S01]  /*1100*/  FSETP.GEU.AND P1, PT, |R15|.reuse, 1.469367938527859385e-39, PT ;  /* 0x001000000f00780b */ /* 0x040fe20003f2e200 */
[----:B------:R-:W-:Y:S01]  /*1110*/  IMAD.MOV.U32 R6, RZ, RZ, 0x1 ;  /* 0x00000001ff067424 */ /* 0x000fe200078e00ff */
[C---:B------:R-:W-:Y:S01]  /*1120*/  LOP3.LUT R12, R15.reuse, 0x800fffff, RZ, 0xc0, !PT ;  /* 0x800fffff0f0c7812 */ /* 0x040fe200078ec0ff */
[----:B------:R-:W-:Y:S01]  /*1130*/  IMAD.MOV.U32 R16, RZ, RZ, R4 ;  /* 0x000000ffff107224 */ /* 0x000fe200078e0004 */
[----:B------:R-:W-:Y:S02]  /*1140*/  LOP3.LUT R9, R15, 0x7ff00000, RZ, 0xc0, !PT ;  /* 0x7ff000000f097812 */ /* 0x000fe400078ec0ff */
[----:B------:R-:W-:Y:S01]  /*1150*/  LOP3.LUT R13, R12, 0x3ff00000, RZ, 0xfc, !PT ;  /* 0x3ff000000c0d7812 */ /* 0x000fe200078efcff */
[----:B------:R-:W-:-:S06]  /*1160*/  IMAD.MOV.U32 R12, RZ, RZ, R14 ;  /* 0x000000ffff0c7224 */ /* 0x000fcc00078e000e */
[----:B------:R-:W-:-:S06]  /*1170*/  @!P1 DMUL R12, R14, 8.98846567431157953865e+307 ;  /* 0x7fe000000e0c9828 */ /* 0x000fcc0000000000 */
[----:B------:R-:W0:Y:S02]  /*1180*/  MUFU.RCP64H R7, R13 ;  /* 0x0000000d00077308 */ /* 0x000e240000001800 */
[----:B0-----:R-:W-:-:S08]  /*1190*/  DFMA R20, R6, -R12, 1 ;  /* 0x3ff000000614742b */ /* 0x001fd0000000080c */
[----:B------:R-:W-:-:S08]  /*11a0*/  DFMA R20, R20, R20, R20 ;  /* 0x000000141414722b */ /* 0x000fd00000000014 */
[----:B------:R-:W-:Y:S01]  /*11b0*/  DFMA R20, R6, R20, R6 ;  /* 0x000000140614722b */ /* 0x000fe20000000006 */
[----:B------:R-:W-:Y:S01]  /*11c0*/  LOP3.LUT R6, R5, 0x7ff00000, RZ, 0xc0, !PT ;  /* 0x7ff0000005067812 */ /* 0x000fe200078ec0ff */
[----:B------:R-:W-:-:S03]  /*11d0*/  IMAD.MOV.U32 R7, RZ, RZ, 0x1ca00000 ;  /* 0x1ca00000ff077424 */ /* 0x000fc600078e00ff */
[----:B------:R-:W-:Y:S01]  /*11e0*/  ISETP.GE.U32.AND P2, PT, R6, R9, PT ;  /* 0x000000090600720c */ /* 0x000fe20003f46070 */
[----:B------:R-:W-:Y:S02]  /*11f0*/  IMAD.MOV.U32 R8, RZ, RZ, R6 ;  /* 0x000000ffff087224 */ /* 0x000fe400078e0006 */
[----:B------:R-:W-:Y:S01]  /*1200*/  DFMA R18, R20, -R12, 1 ;  /* 0x3ff000001412742b */ /* 0x000fe2000000080c */
[----:B------:R-:W-:Y:S02]  /*1210*/  SEL R17, R7, 0x63400000, !P2 ;  /* 0x6340000007117807 */ /* 0x000fe40005000000 */
[----:B------:R-:W-:Y:S02]  /*1220*/  FSETP.GEU.AND P2, PT, |R5|, 1.469367938527859385e-39, PT ;  /* 0x001000000500780b */ /* 0x000fe40003f4e200 */
[----:B------:R-:W-:-:S03]  /*1230*/  LOP3.LUT R17, R17, 0x800fffff, R5, 0xf8, !PT ;  /* 0x800fffff11117812 */ /* 0x000fc600078ef805 */
[----:B------:R-:W-:-:S08]  /*1240*/  DFMA R18, R20, R18, R20 ;  /* 0x000000121412722b */ /* 0x000fd00000000014 */
[----:B------:R-:W-:Y:S05]  /*1250*/  @P2 BRA `(.L_x_23) ;  /* 0x0000000000202947 */ /* 0x000fea0003800000 */
[----:B------:R-:W-:Y:S01]  /*1260*/  LOP3.LUT R21, R15, 0x7ff00000, RZ, 0xc0, !PT ;  /* 0x7ff000000f157812 */ /* 0x000fe200078ec0ff */
[----:B------:R-:W-:-:S03]  /*1270*/  IMAD.MOV.U32 R20, RZ, RZ, RZ ;  /* 0x000000ffff147224 */ /* 0x000fc600078e00ff */
[----:B------:R-:W-:-:S04]  /*1280*/  ISETP.GE.U32.AND P2, PT, R6, R21, PT ;  /* 0x000000150600720c */ /* 0x000fc80003f46070 */
[----:B------:R-:W-:-:S04]  /*1290*/  SEL R21, R7, 0x63400000, !P2 ;  /* 0x6340000007157807 */ /* 0x000fc80005000000 */
[----:B------:R-:W-:-:S04]  /*12a0*/  LOP3.LUT R21, R21, 0x80000000, R5, 0xf8, !PT ;  /* 0x8000000015157812 */ /* 0x000fc800078ef805 */
[----:B------:R-:W-:-:S06]  /*12b0*/  LOP3.LUT R21, R21, 0x100000, RZ, 0xfc, !PT ;  /* 0x0010000015157812 */ /* 0x000fcc00078efcff */
[----:B------:R-:W-:-:S10]  /*12c0*/  DFMA R16, R16, 2, -R20 ;  /* 0x400000001010782b */ /* 0x000fd40000000814 */
[----:B------:R-:W-:-:S07]  /*12d0*/  LOP3.LUT R8, R17, 0x7ff00000, RZ, 0xc0, !PT ;  /* 0x7ff0000011087812 */ /* 0x000fce00078ec0ff */
.L_x_23:
[----:B------:R-:W-:Y:S01]  /*12e0*/  @!P1 LOP3.LUT R9, R13, 0x7ff00000, RZ, 0xc0, !PT ;  /* 0x7ff000000d099812 */ /* 0x000fe200078ec0ff */
[----:B------:R-:W-:Y:S01]  /*12f0*/  VIADD R22, R8, 0xffffffff ;  /* 0xffffffff08167836 */ /* 0x000fe20000000000 */
[----:B------:R-:W-:Y:S01]  /*1300*/  DMUL R20, R18, R16 ;  /* 0x0000001012147228 */ /* 0x000fe20000000000 */
[----:B------:R-:W-:Y:S02]  /*1310*/  BSSY.RECONVERGENT B3, `(.L_x_24) ;  /* 0x0000037000037945 */ /* 0x000fe40003800200 */
[----:B------:R-:W-:Y:S01]  /*1320*/  VIADD R30, R9, 0xffffffff ;  /* 0xffffffff091e7836 */ /* 0x000fe20000000000 */
[----:B------:R-:W-:-:S04]  /*1330*/  ISETP.GT.U32.AND P1, PT, R22, 0x7feffffe, PT ;  /* 0x7feffffe1600780c */ /* 0x000fc80003f24070 */
[----:B------:R-:W-:Y:S01]  /*1340*/  ISETP.GT.U32.OR P1, PT, R30, 0x7feffffe, P1 ;  /* 0x7feffffe1e00780c */ /* 0x000fe20000f24470 */
[----:B------:R-:W-:-:S08]  /*1350*/  DFMA R22, R20, -R12, R16 ;  /* 0x8000000c1416722b */ /* 0x000fd00000000010 */
[----:B------:R-:W-:-:S04]  /*1360*/  DFMA R22, R18, R22, R20 ;  /* 0x000000161216722b */ /* 0x000fc80000000014 */
[----:B------:R-:W-:Y:S07]  /*1370*/  @P1 BRA `(.L_x_25) ;  /* 0x00000000006c1947 */ /* 0x000fee0003800000 */
[----:B------:R-:W-:-:S04]  /*1380*/  LOP3.LUT R9, R15, 0x7ff00000, RZ, 0xc0, !PT ;  /* 0x7ff000000f097812 */ /* 0x000fc800078ec0ff */
[CC--:B------:R-:W-:Y:S02]  /*1390*/  VIADDMNMX R8, R6.reuse, -R9.reuse, 0xb9600000, !PT ;  /* 0xb960000006087446 */ /* 0x0c0fe40007800909 */
[----:B------:R-:W-:Y:S02]  /*13a0*/  ISETP.GE.U32.AND P1, PT, R6, R9, PT ;  /* 0x000000090600720c */ /* 0x000fe40003f26070 */
[----:B------:R-:W-:Y:S01]  /*13b0*/  VIMNMX R6, PT, PT, R8, 0x46a00000, PT ;  /* 0x46a0000008067848 */ /* 0x000fe20003fe0100 */
[----:B------:R-:W-:Y:S01]  /*13c0*/  IMAD.MOV.U32 R8, RZ, RZ, RZ ;  /* 0x000000ffff087224 */ /* 0x000fe200078e00ff */
[----:B------:R-:W-:-:S05]  /*13d0*/  SEL R7, R7, 0x63400000, !P1 ;  /* 0x6340000007077807 */ /* 0x000fca0004800000 */
[----:B------:R-:W-:-:S04]  /*13e0*/  IMAD.IADD R6, R6, 0x1, -R7 ;  /* 0x0000000106067824 */ /* 0x000fc800078e0a07 */
[----:B------:R-:W-:-:S06]  /*13f0*/  VIADD R9, R6, 0x7fe00000 ;  /* 0x7fe0000006097836 */ /* 0x000fcc0000000000 */
[----:B------:R-:W-:-:S10]  /*1400*/  DMUL R18, R22, R8 ;  /* 0x0000000816127228 */ /* 0x000fd40000000000 */
[----:B------:R-:W-:-:S13]  /*1410*/  FSETP.GTU.AND P1, PT, |R19|, 1.469367938527859385e-39, PT ;  /* 0x001000001300780b */ /* 0x000fda0003f2c200 */
[----:B------:R-:W-:Y:S05]  /*1420*/  @P1 BRA `(.L_x_26) ;  /* 0x0000000000941947 */ /* 0x000fea0003800000 */
[----:B------:R-:W-:-:S06]  /*1430*/  DFMA R12, R22, -R12, R16 ;  /* 0x8000000c160c722b */ /* 0x000fcc0000000010 */
[----:B------:R-:W-:-:S04]  /*1440*/  IMAD.MOV.U32 R12, RZ, RZ, RZ ;  /* 0x000000ffff0c7224 */ /* 0x000fc800078e00ff */
[C---:B------:R-:W-:Y:S02]  /*1450*/  FSETP.NEU.AND P1, PT, R13.reuse, RZ, PT ;  /* 0x000000ff0d00720b */ /* 0x040fe40003f2d000 */
[----:B------:R-:W-:-:S04]  /*1460*/  LOP3.LUT R15, R13, 0x80000000, R15, 0x48, !PT ;  /* 0x800000000d0f7812 */ /* 0x000fc800078e480f */
[----:B------:R-:W-:-:S07]  /*1470*/  LOP3.LUT R13, R15, R9, RZ, 0xfc, !PT ;  /* 0x000000090f0d7212 */ /* 0x000fce00078efcff */
[----:B------:R-:W-:Y:S05]  /*1480*/  @!P1 BRA `(.L_x_26) ;  /* 0x00000000007c9947 */ /* 0x000fea0003800000 */
[----:B------:R-:W-:Y:S01]  /*1490*/  IMAD.MOV R9, RZ, RZ, -R6 ;  /* 0x000000ffff097224 */ /* 0x000fe200078e0a06 */
[----:B------:R-:W-:Y:S01]  /*14a0*/  DMUL.RP R12, R22, R12 ;  /* 0x0000000c160c7228 */ /* 0x000fe20000008000 */
[----:B------:R-:W-:Y:S01]  /*14b0*/  IMAD.MOV.U32 R8, RZ, RZ, RZ ;  /* 0x000000ffff087224 */ /* 0x000fe200078e00ff */
[----:B------:R-:W-:-:S05]  /*14c0*/  IADD3 R7, PT, PT, -R6, -0x43300000, RZ ;  /* 0xbcd0000006077810 */ /* 0x000fca0007ffe1ff */
[----:B------:R-:W-:-:S03]  /*14d0*/  DFMA R8, R18, -R8, R22 ;  /* 0x800000081208722b */ /* 0x000fc60000000016 */
[----:B------:R-:W-:-:S07]  /*14e0*/  LOP3.LUT R15, R13, R15, RZ, 0x3c, !PT ;  /* 0x0000000f0d0f7212 */ /* 0x000fce00078e3cff */
[----:B------:R-:W-:-:S04]  /*14f0*/  FSETP.NEU.AND P1, PT, |R9|, R7, PT ;  /* 0x000000070900720b */ /* 0x000fc80003f2d200 */
[----:B------:R-:W-:Y:S02]  /*1500*/  FSEL R18, R12, R18, !P1 ;  /* 0x000000120c127208 */ /* 0x000fe40004800000 */
[----:B------:R-:W-:Y:S01]  /*1510*/  FSEL R19, R15, R19, !P1 ;  /* 0x000000130f137208 */ /* 0x000fe20004800000 */
[----:B------:R-:W-:Y:S06]  /*1520*/  BRA `(.L_x_26) ;  /* 0x0000000000547947 */ /* 0x000fec0003800000 */
.L_x_25:
[----:B------:R-:W-:-:S14]  /*1530*/  DSETP.NAN.AND P1, PT, R4, R4, PT ;  /* 0x000000040400722a */ /* 0x000fdc0003f28000 */
[----:B------:R-:W-:Y:S05]  /*1540*/  @P1 BRA `(.L_x_27) ;  /* 0x0000000000441947 */ /* 0x000fea0003800000 */
[----:B------:R-:W-:-:S14]  /*1550*/  DSETP.NAN.AND P1, PT, R14, R14, PT ;  /* 0x0000000e0e00722a */ /* 0x000fdc0003f28000 */
[----:B------:R-:W-:Y:S05]  /*1560*/  @P1 BRA `(.L_x_28) ;  /* 0x0000000000301947 */ /* 0x000fea0003800000 */
[----:B------:R-:W-:Y:S01]  /*1570*/  ISETP.NE.AND P1, PT, R8, R9, PT ;  /* 0x000000090800720c */ /* 0x000fe20003f25270 */
[----:B------:R-:W-:Y:S02]  /*1580*/  IMAD.MOV.U32 R18, RZ, RZ, 0x0 ;  /* 0x00000000ff127424 */ /* 0x000fe400078e00ff */
[----:B------:R-:W-:-:S10]  /*1590*/  IMAD.MOV.U32 R19, RZ, RZ, -0x80000 ;  /* 0xfff80000ff137424 */ /* 0x000fd400078e00ff */
[----:B------:R-:W-:Y:S05]  /*15a0*/  @!P1 BRA `(.L_x_26) ;  /* 0x0000000000349947 */ /* 0x000fea0003800000 */
[----:B------:R-:W-:Y:S02]  /*15b0*/  ISETP.NE.AND P1, PT, R8, 0x7ff00000, PT ;  /* 0x7ff000000800780c */ /* 0x000fe40003f25270 */
[----:B------:R-:W-:Y:S02]  /*15c0*/  LOP3.LUT R19, R5, 0x80000000, R15, 0x48, !PT ;  /* 0x8000000005137812 */ /* 0x000fe400078e480f */
[----:B------:R-:W-:-:S13]  /*15d0*/  ISETP.EQ.OR P1, PT, R9, RZ, !P1 ;  /* 0x000000ff0900720c */ /* 0x000fda0004f22670 */
[----:B------:R-:W-:Y:S01]  /*15e0*/  @P1 LOP3.LUT R6, R19, 0x7ff00000, RZ, 0xfc, !PT ;  /* 0x7ff0000013061812 */ /* 0x000fe200078efcff */
[----:B------:R-:W-:Y:S02]  /*15f0*/  @!P1 IMAD.MOV.U32 R18, RZ, RZ, RZ ;  /* 0x000000ffff129224 */ /* 0x000fe400078e00ff */
[----:B------:R-:W-:Y:S02]  /*1600*/  @P1 IMAD.MOV.U32 R18, RZ, RZ, RZ ;  /* 0x000000ffff121224 */ /* 0x000fe400078e00ff */
[----:B------:R-:W-:Y:S01]  /*1610*/  @P1 IMAD.MOV.U32 R19, RZ, RZ, R6 ;  /* 0x000000ffff131224 */ /* 0x000fe200078e0006 */
[----:B------:R-:W-:Y:S06]  /*1620*/  BRA `(.L_x_26) ;  /* 0x0000000000147947 */ /* 0x000fec0003800000 */
.L_x_28:
[----:B------:R-:W-:Y:S01]  /*1630*/  LOP3.LUT R19, R15, 0x80000, RZ, 0xfc, !PT ;  /* 0x000800000f137812 */ /* 0x000fe200078efcff */
[----:B------:R-:W-:Y:S01]  /*1640*/  IMAD.MOV.U32 R18, RZ, RZ, R14 ;  /* 0x000000ffff127224 */ /* 0x000fe200078e000e */
[----:B------:R-:W-:Y:S06]  /*1650*/  BRA `(.L_x_26) ;  /* 0x0000000000087947 */ /* 0x000fec0003800000 */
.L_x_27:
[----:B------:R-:W-:Y:S01]  /*1660*/  LOP3.LUT R19, R5, 0x80000, RZ, 0xfc, !PT ;  /* 0x0008000005137812 */ /* 0x000fe200078efcff */
[----:B------:R-:W-:-:S07]  /*1670*/  IMAD.MOV.U32 R18, RZ, RZ, R4 ;  /* 0x000000ffff127224 */ /* 0x000fce00078e0004 */
.L_x_26:
[----:B------:R-:W-:Y:S05]  /*1680*/  BSYNC.RECONVERGENT B3 ;  /* 0x0000000000037941 */ /* 0x000fea0003800200 */
.L_x_24:
[----:B------:R-:W-:Y:S02]  /*1690*/  IMAD.MOV.U32 R6, RZ, RZ, R0 ;  /* 0x000000ffff067224 */ /* 0x000fe400078e0000 */
[----:B------:R-:W-:Y:S02]  /*16a0*/  IMAD.MOV.U32 R7, RZ, RZ, 0x0 ;  /* 0x00000000ff077424 */ /* 0x000fe400078e00ff */
[----:B------:R-:W-:Y:S02]  /*16b0*/  IMAD.MOV.U32 R8, RZ, RZ, R18 ;  /* 0x000000ffff087224 */ /* 0x000fe400078e0012 */
[----:B------:R-:W-:Y:S01]  /*16c0*/  IMAD.MOV.U32 R9, RZ, RZ, R19 ;  /* 0x000000ffff097224 */ /* 0x000fe200078e0013 */
[----:B------:R-:W-:Y:S06]  /*16d0*/  RET.REL.NODEC R6 `(_Z14calc_pi_kernellPd) ;  /* 0xffffffe806487950 */ /* 0x000fec0003c3ffff */
        .weak           $__internal_2_$__cuda_sm20_div_u64
        .type           $__internal_2_$__cuda_sm20_div_u64,@function
        .size           $__internal_2_$__cuda_sm20_div_u64,(.L_x_32 - $__internal_2_$__cuda_sm20_div_u64)
$__internal_2_$__cuda_sm20_div_u64:
[----:B------:R-:W0:Y:S08]  /*16e0*/  I2F.U64.RP R12, R2 ;  /* 0x00000002000c7312 */ /* 0x000e300000309000 */
[----:B0-----:R-:W0:Y:S02]  /*16f0*/  MUFU.RCP R12, R12 ;  /* 0x0000000c000c7308 */ /* 0x001e240000001000 */
[----:B0-----:R-:W-:-:S06]  /*1700*/  VIADD R6, R12, 0x1ffffffe ;  /* 0x1ffffffe0c067836 */ /* 0x001fcc0000000000 */
[----:B------:R-:W0:Y:S02]  /*1710*/  F2I.U64.TRUNC R6, R6 ;  /* 0x0000000600067311 */ /* 0x000e24000020d800 */
[----:B0-----:R-:W-:-:S04]  /*1720*/  IMAD.WIDE.U32 R8, R6, R2, RZ ;  /* 0x0000000206087225 */ /* 0x001fc800078e00ff */
[----:B------:R-:W-:Y:S01]  /*1730*/  IMAD R9, R6, R3, R9 ;  /* 0x0000000306097224 */ /* 0x000fe200078e0209 */
[----:B------:R-:W-:-:S03]  /*1740*/  IADD3 R13, P0, PT, RZ, -R8, RZ ;  /* 0x80000008ff0d7210 */ /* 0x000fc60007f1e0ff */
[----:B------:R-:W-:Y:S02]  /*1750*/  IMAD R9, R7, R2, R9 ;  /* 0x0000000207097224 */ /* 0x000fe400078e0209 */
[----:B------:R-:W-:-:S04]  /*1760*/  IMAD.HI.U32 R8, R6, R13, RZ ;  /* 0x0000000d06087227 */ /* 0x000fc800078e00ff */
[----:B------:R-:W-:Y:S02]  /*1770*/  IMAD.X R15, RZ, RZ, ~R9, P0 ;  /* 0x000000ffff0f7224 */ /* 0x000fe400000e0e09 */
[----:B------:R-:W-:Y:S02]  /*1780*/  IMAD.MOV.U32 R9, RZ, RZ, R6 ;  /* 0x000000ffff097224 */ /* 0x000fe400078e0006 */
[-C--:B------:R-:W-:Y:S02]  /*1790*/  IMAD R17, R7, R15.reuse, RZ ;  /* 0x0000000f07117224 */ /* 0x080fe400078e02ff */
[----:B------:R-:W-:-:S04]  /*17a0*/  IMAD.WIDE.U32 R8, P0, R6, R15, R8 ;  /* 0x0000000f06087225 */ /* 0x000fc80007800008 */
[----:B------:R-:W-:-:S04]  /*17b0*/  IMAD.HI.U32 R15, R7, R15, RZ ;  /* 0x0000000f070f7227 */ /* 0x000fc800078e00ff */
[----:B------:R-:W-:-:S05]  /*17c0*/  IMAD.HI.U32 R8, P1, R7, R13, R8 ;  /* 0x0000000d07087227 */ /* 0x000fca0007820008 */
[----:B------:R-:W-:Y:S01]  /*17d0*/  IADD3 R9, P2, PT, R17, R8, RZ ;  /* 0x0000000811097210 */ /* 0x000fe20007f5e0ff */
[----:B------:R-:W-:-:S04]  /*17e0*/  IMAD.X R8, R15, 0x1, R7, P0 ;  /* 0x000000010f087824 */ /* 0x000fc800000e0607 */
[----:B------:R-:W-:Y:S01]  /*17f0*/  IMAD.WIDE.U32 R6, R9, R2, RZ ;  /* 0x0000000209067225 */ /* 0x000fe200078e00ff */
[----:B------:R-:W-:-:S03]  /*1800*/  IADD3.X R13, PT, PT, RZ, RZ, R8, P2, P1 ;  /* 0x000000ffff0d7210 */ /* 0x000fc600017e2408 */
[----:B------:R-:W-:Y:S01]  /*1810*/  IMAD R7, R9, R3, R7 ;  /* 0x0000000309077224 */ /* 0x000fe200078e0207 */
[----:B------:R-:W-:-:S03]  /*1820*/  IADD3 R15, P0, PT, RZ, -R6, RZ ;  /* 0x80000006ff0f7210 */ /* 0x000fc60007f1e0ff */
[----:B------:R-:W-:Y:S02]  /*1830*/  IMAD R7, R13, R2, R7 ;  /* 0x000000020d077224 */ /* 0x000fe400078e0207 */
[----:B------:R-:W-:-:S04]  /*1840*/  IMAD.HI.U32 R8, R9, R15, RZ ;  /* 0x0000000f09087227 */ /* 0x000fc800078e00ff */
[----:B------:R-:W-:Y:S02]  /*1850*/  IMAD.X R6, RZ, RZ, ~R7, P0 ;  /* 0x000000ffff067224 */ /* 0x000fe400000e0e07 */
[----:B------:R-:W-:Y:S02]  /*1860*/  IMAD.MOV.U32 R7, RZ, RZ, RZ ;  /* 0x000000ffff077224 */ /* 0x000fe400078e00ff */
[----:B------:R-:W-:-:S04]  /*1870*/  IMAD.WIDE.U32 R8, P0, R9, R6, R8 ;  /* 0x0000000609087225 */ /* 0x000fc80007800008 */
[C---:B------:R-:W-:Y:S02]  /*1880*/  IMAD R12, R13.reuse, R6, RZ ;  /* 0x000000060d0c7224 */ /* 0x040fe400078e02ff */
[----:B------:R-:W-:-:S04]  /*1890*/  IMAD.HI.U32 R9, P1, R13, R15, R8 ;  /* 0x0000000f0d097227 */ /* 0x000fc80007820008 */
[----:B------:R-:W-:Y:S01]  /*18a0*/  IMAD.HI.U32 R6, R13, R6, RZ ;  /* 0x000000060d067227 */ /* 0x000fe200078e00ff */
[----:B------:R-:W-:-:S03]  /*18b0*/  IADD3 R9, P2, PT, R12, R9, RZ ;  /* 0x000000090c097210 */ /* 0x000fc60007f5e0ff */
[----:B------:R-:W-:Y:S02]  /*18c0*/  IMAD.X R13, R6, 0x1, R13, P0 ;  /* 0x00000001060d7824 */ /* 0x000fe400000e060d */
[----:B------:R-:W-:-:S03]  /*18d0*/  IMAD.HI.U32 R6, R9, R5, RZ ;  /* 0x0000000509067227 */ /* 0x000fc600078e00ff */
[----:B------:R-:W-:Y:S01]  /*18e0*/  IADD3.X R13, PT, PT, RZ, RZ, R13, P2, P1 ;  /* 0x000000ffff0d7210 */ /* 0x000fe200017e240d */
[----:B------:R-:W-:-:S04]  /*18f0*/  IMAD.WIDE.U32 R6, R9, R4, R6 ;  /* 0x0000000409067225 */ /* 0x000fc800078e0006 */
[C---:B------:R-:W-:Y:S02]  /*1900*/  IMAD R9, R13.reuse, R4, RZ ;  /* 0x000000040d097224 */ /* 0x040fe400078e02ff */
[----:B------:R-:W-:-:S04]  /*1910*/  IMAD.HI.U32 R6, P0, R13, R5, R6 ;  /* 0x000000050d067227 */ /* 0x000fc80007800006 */
[----:B------:R-:W-:Y:S01]  /*1920*/  IMAD.HI.U32 R8, R13, R4, RZ ;  /* 0x000000040d087227 */ /* 0x000fe200078e00ff */
[----:B------:R-:W-:-:S03]  /*1930*/  IADD3 R9, P1, PT, R9, R6, RZ ;  /* 0x0000000609097210 */ /* 0x000fc60007f3e0ff */
[----:B------:R-:W-:Y:S02]  /*1940*/  IMAD.X R8, RZ, RZ, R8, P0 ;  /* 0x000000ffff087224 */ /* 0x000fe400000e0608 */
[----:B------:R-:W-:-:S04]  /*1950*/  IMAD.WIDE.U32 R6, R9, R2, RZ ;  /* 0x0000000209067225 */ /* 0x000fc800078e00ff */
[----:B------:R-:W-:Y:S01]  /*1960*/  IMAD.X R13, RZ, RZ, R8, P1 ;  /* 0x000000ffff0d7224 */ /* 0x000fe200008e0608 */
[----:B------:R-:W-:Y:S01]  /*1970*/  IADD3 R15, P1, PT, -R6, R5, RZ ;  /* 0x00000005060f7210 */ /* 0x000fe20007f3e1ff */
[----:B------:R-:W-:-:S03]  /*1980*/  IMAD R7, R9, R3, R7 ;  /* 0x0000000309077224 */ /* 0x000fc600078e0207 */
[-C--:B------:R-:W-:Y:S01]  /*1990*/  ISETP.GE.U32.AND P0, PT, R15, R2.reuse, PT ;  /* 0x000000020f00720c */ /* 0x080fe20003f06070 */
[----:B------:R-:W-:Y:S01]  /*19a0*/  IMAD R7, R13, R2, R7 ;  /* 0x000000020d077224 */ /* 0x000fe200078e0207 */
[----:B------:R-:W-:-:S03]  /*19b0*/  IADD3 R5, P2, PT, -R2, R15, RZ ;  /* 0x0000000f02057210 */ /* 0x000fc60007f5e1ff */
[----:B------:R-:W-:Y:S01]  /*19c0*/  IMAD.X R12, R4, 0x1, ~R7, P1 ;  /* 0x00000001040c7824 */ /* 0x000fe200008e0e07 */
[----:B------:R-:W-:-:S03]  /*19d0*/  IADD3 R4, P1, PT, R9, 0x1, RZ ;  /* 0x0000000109047810 */ /* 0x000fc60007f3e0ff */
[C---:B------:R-:W-:Y:S01]  /*19e0*/  IMAD.X R8, R12.reuse, 0x1, ~R3, P2 ;  /* 0x000000010c087824 */ /* 0x040fe200010e0e03 */
[----:B------:R-:W-:Y:S01]  /*19f0*/  ISETP.GE.U32.AND.EX P0, PT, R12, R3, PT, P0 ;  /* 0x000000030c00720c */ /* 0x000fe20003f06100 */
[----:B------:R-:W-:Y:S01]  /*1a00*/  IMAD.X R6, RZ, RZ, R13, P1 ;  /* 0x000000ffff067224 */ /* 0x000fe200008e060d */
[----:B------:R-:W-:Y:S02]  /*1a10*/  ISETP.NE.U32.AND P1, PT, R2, RZ, PT ;  /* 0x000000ff0200720c */ /* 0x000fe40003f25070 */
[----:B------:R-:W-:Y:S02]  /*1a20*/  SEL R9, R4, R9, P0 ;  /* 0x0000000904097207 */ /* 0x000fe40000000000 */
[----:B------:R-:W-:Y:S02]  /*1a30*/  SEL R5, R5, R15, P0 ;  /* 0x0000000f05057207 */ /* 0x000fe40000000000 */
[----:B------:R-:W-:Y:S02]  /*1a40*/  SEL R4, R6, R13, P0 ;  /* 0x0000000d06047207 */ /* 0x000fe40000000000 */
[----:B------:R-:W-:-:S02]  /*1a50*/  IADD3 R6, P2, PT, R9, 0x1, RZ ;  /* 0x0000000109067810 */ /* 0x000fc40007f5e0ff */
[----:B------:R-:W-:Y:S02]  /*1a60*/  SEL R8, R8, R12, P0 ;  /* 0x0000000c08087207 */ /* 0x000fe40000000000 */
[----:B------:R-:W-:Y:S01]  /*1a70*/  ISETP.GE.U32.AND P0, PT, R5, R2, PT ;  /* 0x000000020500720c */ /* 0x000fe20003f06070 */
[----:B------:R-:W-:Y:S01]  /*1a80*/  IMAD.X R7, RZ, RZ, R4, P2 ;  /* 0x000000ffff077224 */ /* 0x000fe200010e0604 */
[----:B------:R-:W-:Y:S01]  /*1a90*/  ISETP.NE.AND.EX P1, PT, R3, RZ, PT, P1 ;  /* 0x000000ff0300720c */ /* 0x000fe20003f25310 */
[----:B------:R-:W-:Y:S01]  /*1aa0*/  IMAD.MOV.U32 R5, RZ, RZ, 0x0 ;  /* 0x00000000ff057424 */ /* 0x000fe200078e00ff */
[----:B------:R-:W-:-:S04]  /*1ab0*/  ISETP.GE.U32.AND.EX P0, PT, R8, R3, PT, P0 ;  /* 0x000000030800720c */ /* 0x000fc80003f06100 */
[----:B------:R-:W-:Y:S01]  /*1ac0*/  SEL R7, R7, R4, P0 ;  /* 0x0000000407077207 */ /* 0x000fe20000000000 */
[----:B------:R-:W-:Y:S01]  /*1ad0*/  IMAD.MOV.U32 R4, RZ, RZ, R0 ;  /* 0x000000ffff047224 */ /* 0x000fe200078e0000 */
[----:B------:R-:W-:Y:S02]  /*1ae0*/  SEL R6, R6, R9, P0 ;  /* 0x0000000906067207 */ /* 0x000fe40000000000 */
[----:B------:R-:W-:Y:S02]  /*1af0*/  SEL R7, R7, 0xffffffff, P1 ;  /* 0xffffffff07077807 */ /* 0x000fe40000800000 */
[----:B------:R-:W-:Y:S01]  /*1b00*/  SEL R6, R6, 0xffffffff, P1 ;  /* 0xffffffff06067807 */ /* 0x000fe20000800000 */
[----:B------:R-:W-:Y:S06]  /*1b10*/  RET.REL.NODEC R4 `(_Z14calc_pi_kernellPd) ;  /* 0xffffffe404387950 */ /* 0x000fec0003c3ffff */
.L_x_29:
[----:B------:R-:W-:-:S00]  /*1b20*/  BRA `(.L_x_29) ;  /* 0xfffffffc00fc7947 */ /* 0x000fc0000383ffff */
[----:B------:R-:W-:-:S00]  /*1b30*/  NOP ;  /* 0x0000000000007918 */ /* 0x000fc00000000000 */
        /* <DEDUP_REMOVED lines=12> */
.L_x_32:


//--------------------- .nv.shared.reserved.0     --------------------------
	.section	.nv.shared.reserved.0,"aw",@nobits
	.weak		__nv_reservedSMEM_offset_0_alias
	.size		__nv_reservedSMEM_offset_0_alias, 0, 64
	.other		__nv_reservedSMEM_offset_0_alias,@"STO_CUDA_RESERVED_SHARED STV_DEFAULT"
__nv_reservedSMEM_offset_0_alias:
	.zero		0
	.zero		64


//--------------------- .nv.constant0._Z14calc_pi_kernellPd --------------------------
	.section	.nv.constant0._Z14calc_pi_kernellPd,"a",@progbits
	.sectionflags	@""
	.align	4
.nv.constant0._Z14calc_pi_kernellPd:
	.zero		912


//--------------------- SYMBOLS --------------------------

	.type		.nv.reservedSmem.offset0,@object
	.size		.nv.reservedSmem.offset0,0x4
